//
// Generated by NVIDIA NVVM Compiler
//
// Compiler Build ID: CL-36424714
// Cuda compilation tools, release 13.0, V13.0.88
// Based on NVVM 20.0.0
//

.version 9.0
.target sm_100
.address_size 64

	// .globl	_Z18gpu_tiled_multiplyPKfS0_Pfii
// _ZZ18gpu_tiled_multiplyPKfS0_PfiiE6tile_a has been demoted
// _ZZ18gpu_tiled_multiplyPKfS0_PfiiE6tile_b has been demoted

.visible .entry _Z18gpu_tiled_multiplyPKfS0_Pfii(
	.param .u64 .ptr .align 1 _Z18gpu_tiled_multiplyPKfS0_Pfii_param_0,
	.param .u64 .ptr .align 1 _Z18gpu_tiled_multiplyPKfS0_Pfii_param_1,
	.param .u64 .ptr .align 1 _Z18gpu_tiled_multiplyPKfS0_Pfii_param_2,
	.param .u32 _Z18gpu_tiled_multiplyPKfS0_Pfii_param_3,
	.param .u32 _Z18gpu_tiled_multiplyPKfS0_Pfii_param_4
)
{
	.reg .pred 	%p<14>;
	.reg .b32 	%r<67>;
	.reg .b32 	%f<126>;
	.reg .b64 	%rd<13>;
	// demoted variable
	.shared .align 4 .b8 _ZZ18gpu_tiled_multiplyPKfS0_PfiiE6tile_a[4096];
	// demoted variable
	.shared .align 4 .b8 _ZZ18gpu_tiled_multiplyPKfS0_PfiiE6tile_b[4096];
	ld.param.u64 	%rd3, [_Z18gpu_tiled_multiplyPKfS0_Pfii_param_0];
	ld.param.u64 	%rd4, [_Z18gpu_tiled_multiplyPKfS0_Pfii_param_1];
	ld.param.u64 	%rd5, [_Z18gpu_tiled_multiplyPKfS0_Pfii_param_2];
	ld.param.u32 	%r32, [_Z18gpu_tiled_multiplyPKfS0_Pfii_param_3];
	ld.param.u32 	%r33, [_Z18gpu_tiled_multiplyPKfS0_Pfii_param_4];
	mov.u32 	%r1, %tid.x;
	mov.u32 	%r2, %tid.y;
	mov.u32 	%r34, %ctaid.x;
	mov.u32 	%r35, %ctaid.y;
	mad.lo.s32 	%r3, %r33, %r35, %r2;
	mad.lo.s32 	%r4, %r33, %r34, %r1;
	cvt.rn.f32.s32 	%f19, %r32;
	cvt.rn.f32.s32 	%f20, %r33;
	div.rn.f32 	%f21, %f19, %f20;
	cvt.rpi.f32.f32 	%f1, %f21;
	setp.leu.f32 	%p1, %f1, 0f00000000;
	mov.f32 	%f124, 0f00000000;
	@%p1 bra 	$L__BB0_17;
	mad.lo.s32 	%r5, %r3, %r32, %r1;
	shl.b32 	%r37, %r2, 7;
	mov.u32 	%r38, _ZZ18gpu_tiled_multiplyPKfS0_PfiiE6tile_a;
	add.s32 	%r6, %r38, %r37;
	shl.b32 	%r39, %r1, 2;
	add.s32 	%r7, %r6, %r39;
	mov.u32 	%r40, _ZZ18gpu_tiled_multiplyPKfS0_PfiiE6tile_b;
	add.s32 	%r9, %r40, %r39;
	add.s32 	%r8, %r9, %r37;
	and.b32  	%r10, %r33, 15;
	and.b32  	%r11, %r33, 7;
	and.b32  	%r12, %r33, 2147483632;
	and.b32  	%r13, %r33, 3;
	neg.s32 	%r14, %r12;
	add.s32 	%r15, %r6, 32;
	add.s32 	%r16, %r9, 1024;
	cvta.to.global.u64 	%rd1, %rd3;
	cvta.to.global.u64 	%rd2, %rd4;
	mov.f32 	%f124, 0f00000000;
	mov.b32 	%r60, 0;
$L__BB0_2:
	setp.lt.s32 	%p2, %r33, 1;
	mul.lo.s32 	%r41, %r60, %r33;
	add.s32 	%r42, %r5, %r41;
	mul.wide.s32 	%rd6, %r42, 4;
	add.s64 	%rd7, %rd1, %rd6;
	ld.global.f32 	%f23, [%rd7];
	st.shared.f32 	[%r7], %f23;
	add.s32 	%r43, %r41, %r2;
	mad.lo.s32 	%r44, %r43, %r32, %r4;
	mul.wide.s32 	%rd8, %r44, 4;
	add.s64 	%rd9, %rd2, %rd8;
	ld.global.f32 	%f24, [%rd9];
	st.shared.f32 	[%r8], %f24;
	bar.sync 	0;
	@%p2 bra 	$L__BB0_16;
	setp.lt.u32 	%p3, %r33, 16;
	mov.b32 	%r65, 0;
	@%p3 bra 	$L__BB0_6;
	mov.u32 	%r61, %r16;
	mov.u32 	%r62, %r15;
	mov.u32 	%r63, %r14;
$L__BB0_5:
	.pragma "nounroll";
	ld.shared.f32 	%f26, [%r62+-32];
	ld.shared.f32 	%f27, [%r61+-1024];
	fma.rn.f32 	%f28, %f26, %f27, %f124;
	ld.shared.f32 	%f29, [%r62+-28];
	ld.shared.f32 	%f30, [%r61+-896];
	fma.rn.f32 	%f31, %f29, %f30, %f28;
	ld.shared.f32 	%f32, [%r62+-24];
	ld.shared.f32 	%f33, [%r61+-768];
	fma.rn.f32 	%f34, %f32, %f33, %f31;
	ld.shared.f32 	%f35, [%r62+-20];
	ld.shared.f32 	%f36, [%r61+-640];
	fma.rn.f32 	%f37, %f35, %f36, %f34;
	ld.shared.f32 	%f38, [%r62+-16];
	ld.shared.f32 	%f39, [%r61+-512];
	fma.rn.f32 	%f40, %f38, %f39, %f37;
	ld.shared.f32 	%f41, [%r62+-12];
	ld.shared.f32 	%f42, [%r61+-384];
	fma.rn.f32 	%f43, %f41, %f42, %f40;
	ld.shared.f32 	%f44, [%r62+-8];
	ld.shared.f32 	%f45, [%r61+-256];
	fma.rn.f32 	%f46, %f44, %f45, %f43;
	ld.shared.f32 	%f47, [%r62+-4];
	ld.shared.f32 	%f48, [%r61+-128];
	fma.rn.f32 	%f49, %f47, %f48, %f46;
	ld.shared.f32 	%f50, [%r62];
	ld.shared.f32 	%f51, [%r61];
	fma.rn.f32 	%f52, %f50, %f51, %f49;
	ld.shared.f32 	%f53, [%r62+4];
	ld.shared.f32 	%f54, [%r61+128];
	fma.rn.f32 	%f55, %f53, %f54, %f52;
	ld.shared.f32 	%f56, [%r62+8];
	ld.shared.f32 	%f57, [%r61+256];
	fma.rn.f32 	%f58, %f56, %f57, %f55;
	ld.shared.f32 	%f59, [%r62+12];
	ld.shared.f32 	%f60, [%r61+384];
	fma.rn.f32 	%f61, %f59, %f60, %f58;
	ld.shared.f32 	%f62, [%r62+16];
	ld.shared.f32 	%f63, [%r61+512];
	fma.rn.f32 	%f64, %f62, %f63, %f61;
	ld.shared.f32 	%f65, [%r62+20];
	ld.shared.f32 	%f66, [%r61+640];
	fma.rn.f32 	%f67, %f65, %f66, %f64;
	ld.shared.f32 	%f68, [%r62+24];
	ld.shared.f32 	%f69, [%r61+768];
	fma.rn.f32 	%f70, %f68, %f69, %f67;
	ld.shared.f32 	%f71, [%r62+28];
	ld.shared.f32 	%f72, [%r61+896];
	fma.rn.f32 	%f124, %f71, %f72, %f70;
	add.s32 	%r63, %r63, 16;
	add.s32 	%r62, %r62, 64;
	add.s32 	%r61, %r61, 2048;
	setp.ne.s32 	%p4, %r63, 0;
	mov.u32 	%r65, %r12;
	@%p4 bra 	$L__BB0_5;
$L__BB0_6:
	setp.eq.s32 	%p5, %r10, 0;
	@%p5 bra 	$L__BB0_16;
	add.s32 	%r46, %r10, -1;
	setp.lt.u32 	%p6, %r46, 7;
	@%p6 bra 	$L__BB0_9;
	shl.b32 	%r47, %r65, 2;
	add.s32 	%r48, %r6, %r47;
	ld.shared.f32 	%f74, [%r48];
	shl.b32 	%r49, %r65, 7;
	add.s32 	%r50, %r9, %r49;
	ld.shared.f32 	%f75, [%r50];
	fma.rn.f32 	%f76, %f74, %f75, %f124;
	ld.shared.f32 	%f77, [%r48+4];
	ld.shared.f32 	%f78, [%r50+128];
	fma.rn.f32 	%f79, %f77, %f78, %f76;
	ld.shared.f32 	%f80, [%r48+8];
	ld.shared.f32 	%f81, [%r50+256];
	fma.rn.f32 	%f82, %f80, %f81, %f79;
	ld.shared.f32 	%f83, [%r48+12];
	ld.shared.f32 	%f84, [%r50+384];
	fma.rn.f32 	%f85, %f83, %f84, %f82;
	ld.shared.f32 	%f86, [%r48+16];
	ld.shared.f32 	%f87, [%r50+512];
	fma.rn.f32 	%f88, %f86, %f87, %f85;
	ld.shared.f32 	%f89, [%r48+20];
	ld.shared.f32 	%f90, [%r50+640];
	fma.rn.f32 	%f91, %f89, %f90, %f88;
	ld.shared.f32 	%f92, [%r48+24];
	ld.shared.f32 	%f93, [%r50+768];
	fma.rn.f32 	%f94, %f92, %f93, %f91;
	ld.shared.f32 	%f95, [%r48+28];
	ld.shared.f32 	%f96, [%r50+896];
	fma.rn.f32 	%f124, %f95, %f96, %f94;
	add.s32 	%r65, %r65, 8;
$L__BB0_9:
	setp.eq.s32 	%p7, %r11, 0;
	@%p7 bra 	$L__BB0_16;
	add.s32 	%r51, %r11, -1;
	setp.lt.u32 	%p8, %r51, 3;
	@%p8 bra 	$L__BB0_12;
	shl.b32 	%r52, %r65, 2;
	add.s32 	%r53, %r6, %r52;
	ld.shared.f32 	%f98, [%r53];
	shl.b32 	%r54, %r65, 7;
	add.s32 	%r55, %r9, %r54;
	ld.shared.f32 	%f99, [%r55];
	fma.rn.f32 	%f100, %f98, %f99, %f124;
	ld.shared.f32 	%f101, [%r53+4];
	ld.shared.f32 	%f102, [%r55+128];
	fma.rn.f32 	%f103, %f101, %f102, %f100;
	ld.shared.f32 	%f104, [%r53+8];
	ld.shared.f32 	%f105, [%r55+256];
	fma.rn.f32 	%f106, %f104, %f105, %f103;
	ld.shared.f32 	%f107, [%r53+12];
	ld.shared.f32 	%f108, [%r55+384];
	fma.rn.f32 	%f124, %f107, %f108, %f106;
	add.s32 	%r65, %r65, 4;
$L__BB0_12:
	setp.eq.s32 	%p9, %r13, 0;
	@%p9 bra 	$L__BB0_16;
	setp.eq.s32 	%p10, %r13, 1;
	shl.b32 	%r56, %r65, 2;
	add.s32 	%r29, %r6, %r56;
	ld.shared.f32 	%f109, [%r29];
	shl.b32 	%r57, %r65, 7;
	add.s32 	%r30, %r9, %r57;
	ld.shared.f32 	%f110, [%r30];
	fma.rn.f32 	%f124, %f109, %f110, %f124;
	@%p10 bra 	$L__BB0_16;
	setp.eq.s32 	%p11, %r13, 2;
	ld.shared.f32 	%f111, [%r29+4];
	ld.shared.f32 	%f112, [%r30+128];
	fma.rn.f32 	%f124, %f111, %f112, %f124;
	@%p11 bra 	$L__BB0_16;
	ld.shared.f32 	%f113, [%r29+8];
	ld.shared.f32 	%f114, [%r30+256];
	fma.rn.f32 	%f124, %f113, %f114, %f124;
$L__BB0_16:
	bar.sync 	0;
	add.s32 	%r60, %r60, 1;
	cvt.rn.f32.u32 	%f115, %r60;
	setp.gt.f32 	%p12, %f1, %f115;
	@%p12 bra 	$L__BB0_2;
$L__BB0_17:
	max.s32 	%r58, %r3, %r4;
	setp.ge.s32 	%p13, %r58, %r32;
	@%p13 bra 	$L__BB0_19;
	mad.lo.s32 	%r59, %r3, %r32, %r4;
	cvta.to.global.u64 	%rd10, %rd5;
	mul.wide.s32 	%rd11, %r59, 4;
	add.s64 	%rd12, %rd10, %rd11;
	st.global.f32 	[%rd12], %f124;
$L__BB0_19:
	ret;

}


// ===== COMPILED SASS (sm_100) =====

	.target	sm_100

	.elftype	@"ET_EXEC"


//--------------------- .note.nv.tkinfo           --------------------------
	.section	.note.nv.tkinfo,"",@"SHT_NOTE"
	.sectionflags	@"SHF_NOTE_NV_TKINFO"
	.tkinfo
        /*0018*/ 	.word	0x00000002
        /*0030*/ 	.string	""
        /*0030*/ 	.string	"ptxas"
        /*0030*/ 	.string	"Cuda compilation tools, release 13.0, V13.0.88"
        /*0030*/ 	.string	"Build cuda_13.0.r13.0/compiler.36424714_0"
        /*0030*/ 	.string	"-arch sm_100 -m 64 "



//--------------------- .note.nv.cuinfo           --------------------------
	.section	.note.nv.cuinfo,"",@"SHT_NOTE"
	.sectionflags	@"SHF_NOTE_NV_CUINFO"
        /*0018*/ 	.short	0x0002
        /*001a*/ 	.short	0x0064
        /*001c*/ 	.short	0x0082
	.zero		2


//--------------------- .nv.info                  --------------------------
	.section	.nv.info,"",@"SHT_CUDA_INFO"
	.align	4


	//----- nvinfo : EIATTR_REGCOUNT
	.align		4
        /*0000*/ 	.byte	0x04, 0x2f
        /*0002*/ 	.short	(.L_1 - .L_0)
	.align		4
.L_0:
        /*0004*/ 	.word	index@(_Z18gpu_tiled_multiplyPKfS0_Pfii)
        /*0008*/ 	.word	0x00000020


	//----- nvinfo : EIATTR_FRAME_SIZE
	.align		4
.L_1:
        /*000c*/ 	.byte	0x04, 0x11
        /*000e*/ 	.short	(.L_3 - .L_2)
	.align		4
.L_2:
        /*0010*/ 	.word	index@($__internal_0_$__cuda_sm3x_div_rn_noftz_f32_slowpath)
        /*0014*/ 	.word	0x00000000


	//----- nvinfo : EIATTR_FRAME_SIZE
	.align		4
.L_3:
        /*0018*/ 	.byte	0x04, 0x11
        /*001a*/ 	.short	(.L_5 - .L_4)
	.align		4
.L_4:
        /*001c*/ 	.word	index@(_Z18gpu_tiled_multiplyPKfS0_Pfii)
        /*0020*/ 	.word	0x00000000


	//----- nvinfo : EIATTR_MIN_STACK_SIZE
	.align		4
.L_5:
        /*0024*/ 	.byte	0x04, 0x12
        /*0026*/ 	.short	(.L_7 - .L_6)
	.align		4
.L_6:
        /*0028*/ 	.word	index@(_Z18gpu_tiled_multiplyPKfS0_Pfii)
        /*002c*/ 	.word	0x00000000
.L_7:


//--------------------- .nv.compat                --------------------------
	.section	.nv.compat,"",@"SHT_CUDA_COMPAT_INFO"
	.align	4
        /*0000*/ 	.byte	0x02, 0x09, 0x00, 0x00, 0x02, 0x02, 0x01, 0x00, 0x02, 0x05, 0x05, 0x00, 0x03, 0x07, 0x01, 0x01
        /*0010*/ 	.byte	0x02, 0x03, 0x00, 0x00, 0x02, 0x06, 0x01, 0x00, 0x04, 0x0b, 0x08, 0x00, 0x01, 0x00, 0x00, 0x00
        /*0020*/ 	.byte	0x00, 0x00, 0x00, 0x00


//--------------------- .nv.info._Z18gpu_tiled_multiplyPKfS0_Pfii --------------------------
	.section	.nv.info._Z18gpu_tiled_multiplyPKfS0_Pfii,"",@"SHT_CUDA_INFO"
	.sectionflags	@""
	.align	4


	//----- nvinfo : EIATTR_CUDA_API_VERSION
	.align		4
        /*0000*/ 	.byte	0x04, 0x37
        /*0002*/ 	.short	(.L_9 - .L_8)
.L_8:
        /*0004*/ 	.word	0x00000082


	//----- nvinfo : EIATTR_KPARAM_INFO
	.align		4
.L_9:
        /*0008*/ 	.byte	0x04, 0x17
        /*000a*/ 	.short	(.L_11 - .L_10)
.L_10:
        /*000c*/ 	.word	0x00000000
        /*0010*/ 	.short	0x0004
        /*0012*/ 	.short	0x001c
        /*0014*/ 	.byte	0x00, 0xf0, 0x11, 0x00


	//----- nvinfo : EIATTR_KPARAM_INFO
	.align		4
.L_11:
        /*0018*/ 	.byte	0x04, 0x17
        /*001a*/ 	.short	(.L_13 - .L_12)
.L_12:
        /*001c*/ 	.word	0x00000000
        /*0020*/ 	.short	0x0003
        /*0022*/ 	.short	0x0018
        /*0024*/ 	.byte	0x00, 0xf0, 0x11, 0x00


	//----- nvinfo : EIATTR_KPARAM_INFO
	.align		4
.L_13:
        /*0028*/ 	.byte	0x04, 0x17
        /*002a*/ 	.short	(.L_15 - .L_14)
.L_14:
        /*002c*/ 	.word	0x00000000
        /*0030*/ 	.short	0x0002
        /*0032*/ 	.short	0x0010
        /*0034*/ 	.byte	0x00, 0xf5, 0x21, 0x00


	//----- nvinfo : EIATTR_KPARAM_INFO
	.align		4
.L_15:
        /*0038*/ 	.byte	0x04, 0x17
        /*003a*/ 	.short	(.L_17 - .L_16)
.L_16:
        /*003c*/ 	.word	0x00000000
        /*0040*/ 	.short	0x0001
        /*0042*/ 	.short	0x0008
        /*0044*/ 	.byte	0x00, 0xf5, 0x21, 0x00


	//----- nvinfo : EIATTR_KPARAM_INFO
	.align		4
.L_17:
        /*0048*/ 	.byte	0x04, 0x17
        /*004a*/ 	.short	(.L_19 - .L_18)
.L_18:
        /*004c*/ 	.word	0x00000000
        /*0050*/ 	.short	0x0000
        /*0052*/ 	.short	0x0000
        /*0054*/ 	.byte	0x00, 0xf5, 0x21, 0x00


	//----- nvinfo : EIATTR_SPARSE_MMA_MASK
	.align		4
.L_19:
        /*0058*/ 	.byte	0x03, 0x50
        /*005a*/ 	.short	0x0000


	//----- nvinfo : EIATTR_MAXREG_COUNT
	.align		4
        /*005c*/ 	.byte	0x03, 0x1b
        /*005e*/ 	.short	0x00ff


	//----- nvinfo : EIATTR_NUM_BARRIERS
	.align		4
        /*0060*/ 	.byte	0x02, 0x4c
        /*0062*/ 	.byte	0x01
	.zero		1


	//----- nvinfo : EIATTR_MERCURY_ISA_VERSION
	.align		4
        /*0064*/ 	.byte	0x03, 0x5f
        /*0066*/ 	.short	0x0101


	//----- nvinfo : EIATTR_UNUSED_LOAD_BYTE_OFFSET
	.align		4
        /*0068*/ 	.byte	0x04, 0x44
        /*006a*/ 	.short	(.L_21 - .L_20)


	//   ....[0]....
.L_20:
        /*006c*/ 	.word	0x000009d0
        /*0070*/ 	.word	0x00000fff


	//----- nvinfo : EIATTR_VRC_CTA_INIT_COUNT
	.align		4
.L_21:
        /*0074*/ 	.byte	0x02, 0x4a
	.zero		1
	.zero		1


	//----- nvinfo : EIATTR_EXIT_INSTR_OFFSETS
	.align		4
        /*0078*/ 	.byte	0x04, 0x1c
        /*007a*/ 	.short	(.L_23 - .L_22)


	//   ....[0]....
.L_22:
        /*007c*/ 	.word	0x00000ae0


	//   ....[1]....
        /*0080*/ 	.word	0x00000b30


	//----- nvinfo : EIATTR_CRS_STACK_SIZE
	.align		4
.L_23:
        /*0084*/ 	.byte	0x04, 0x1e
        /*0086*/ 	.short	(.L_25 - .L_24)
.L_24:
        /*0088*/ 	.word	0x00000000


	//----- nvinfo : EIATTR_CBANK_PARAM_SIZE
	.align		4
.L_25:
        /*008c*/ 	.byte	0x03, 0x19
        /*008e*/ 	.short	0x0020


	//----- nvinfo : EIATTR_PARAM_CBANK
	.align		4
        /*0090*/ 	.byte	0x04, 0x0a
        /*0092*/ 	.short	(.L_27 - .L_26)
	.align		4
.L_26:
        /*0094*/ 	.word	index@(.nv.constant0._Z18gpu_tiled_multiplyPKfS0_Pfii)
        /*0098*/ 	.short	0x0380
        /*009a*/ 	.short	0x0020


	//----- nvinfo : EIATTR_SW_WAR
	.align		4
.L_27:
        /*009c*/ 	.byte	0x04, 0x36
        /*009e*/ 	.short	(.L_29 - .L_28)
.L_28:
        /*00a0*/ 	.word	0x00000008
.L_29:


//--------------------- .nv.callgraph             --------------------------
	.section	.nv.callgraph,"",@"SHT_CUDA_CALLGRAPH"
	.align	4
	.sectionentsize	8
	.align		4
        /*0000*/ 	.word	0x00000000
	.align		4
        /*0004*/ 	.word	0xffffffff
	.align		4
        /*0008*/ 	.word	0x00000000
	.align		4
        /*000c*/ 	.word	0xfffffffe
	.align		4
        /*0010*/ 	.word	0x00000000
	.align		4
        /*0014*/ 	.word	0xfffffffd
	.align		4
        /*0018*/ 	.word	0x00000000
	.align		4
        /*001c*/ 	.word	0xfffffffc


//--------------------- .text._Z18gpu_tiled_multiplyPKfS0_Pfii --------------------------
	.section	.text._Z18gpu_tiled_multiplyPKfS0_Pfii,"ax",@progbits
	.align	128
        .global         _Z18gpu_tiled_multiplyPKfS0_Pfii
        .type           _Z18gpu_tiled_multiplyPKfS0_Pfii,@function
        .size           _Z18gpu_tiled_multiplyPKfS0_Pfii,(.L_x_17 - _Z18gpu_tiled_multiplyPKfS0_Pfii)
        .other          _Z18gpu_tiled_multiplyPKfS0_Pfii,@"STO_CUDA_ENTRY STV_DEFAULT"
_Z18gpu_tiled_multiplyPKfS0_Pfii:
.text._Z18gpu_tiled_multiplyPKfS0_Pfii:
[----:B------:R-:W-:Y:S08]  /*0000*/  LDC R1, c[0x0][0x37c] ;  /* 0x0000df00ff017b82 */ /* 0x000ff00000000800 */
[----:B------:R-:W0:Y:S01]  /*0010*/  LDC.64 R18, c[0x0][0x398] ;  /* 0x0000e600ff127b82 */ /* 0x000e220000000a00 */
[----:B------:R-:W1:Y:S01]  /*0020*/  S2R R0, SR_TID.Y ;  /* 0x0000000000007919 */ /* 0x000e620000002200 */
[----:B------:R-:W2:Y:S06]  /*0030*/  S2R R16, SR_TID.X ;  /* 0x0000000000107919 */ /* 0x000eac0000002100 */
[----:B------:R-:W1:Y:S08]  /*0040*/  S2UR UR5, SR_CTAID.Y ;  /* 0x00000000000579c3 */ /* 0x000e700000002600 */
[----:B------:R-:W2:Y:S01]  /*0050*/  S2UR UR4, SR_CTAID.X ;  /* 0x00000000000479c3 */ /* 0x000ea20000002500 */
[----:B0-----:R-:W-:-:S02]  /*0060*/  I2FP.F32.S32 R3, R19 ;  /* 0x0000001300037245 */ /* 0x001fc40000201400 */
[----:B------:R-:W-:Y:S02]  /*0070*/  I2FP.F32.S32 R2, R18 ;  /* 0x0000001200027245 */ /* 0x000fe40000201400 */
[----:B------:R-:W0:Y:S01]  /*0080*/  MUFU.RCP R4, R3 ;  /* 0x0000000300047308 */ /* 0x000e220000001000 */
[----:B-1----:R-:W-:-:S07]  /*0090*/  IMAD R20, R19, UR5, R0 ;  /* 0x0000000513147c24 */ /* 0x002fce000f8e0200 */
[----:B------:R-:W1:Y:S01]  /*00a0*/  FCHK P0, R2, R3 ;  /* 0x0000000302007302 */ /* 0x000e620000000000 */
[----:B--2---:R-:W-:Y:S02]  /*00b0*/  IMAD R19, R19, UR4, R16 ;  /* 0x0000000413137c24 */ /* 0x004fe4000f8e0210 */
[----:B0-----:R-:W-:-:S04]  /*00c0*/  FFMA R5, -R3, R4, 1 ;  /* 0x3f80000003057423 */ /* 0x001fc80000000104 */
[----:B------:R-:W-:-:S04]  /*00d0*/  FFMA R5, R4, R5, R4 ;  /* 0x0000000504057223 */ /* 0x000fc80000000004 */
[----:B------:R-:W-:-:S04]  /*00e0*/  FFMA R4, R2, R5, RZ ;  /* 0x0000000502047223 */ /* 0x000fc800000000ff */
[----:B------:R-:W-:-:S04]  /*00f0*/  FFMA R6, -R3, R4, R2 ;  /* 0x0000000403067223 */ /* 0x000fc80000000102 */
[----:B------:R-:W-:Y:S01]  /*0100*/  FFMA R4, R5, R6, R4 ;  /* 0x0000000605047223 */ /* 0x000fe20000000004 */
[----:B-1----:R-:W-:Y:S06]  /*0110*/  @!P0 BRA `(.L_x_0) ;  /* 0x00000000000c8947 */ /* 0x002fec0003800000 */
[----:B------:R-:W-:-:S07]  /*0120*/  MOV R4, 0x140 ;  /* 0x0000014000047802 */ /* 0x000fce0000000f00 */
[----:B------:R-:W-:Y:S05]  /*0130*/  CALL.REL.NOINC `($__internal_0_$__cuda_sm3x_div_rn_noftz_f32_slowpath) ;  /* 0x0000000800807944 */ /* 0x000fea0003c00000 */
[----:B------:R-:W-:-:S07]  /*0140*/  IMAD.MOV.U32 R4, RZ, RZ, R2 ;  /* 0x000000ffff047224 */ /* 0x000fce00078e0002 */
.L_x_0:
[----:B------:R-:W0:Y:S01]  /*0150*/  FRND.CEIL R2, R4 ;  /* 0x0000000400027307 */ /* 0x000e220000209000 */
[----:B------:R-:W1:Y:S01]  /*0160*/  LDCU.64 UR8, c[0x0][0x358] ;  /* 0x00006b00ff0877ac */ /* 0x000e620008000a00 */
[----:B------:R-:W-:Y:S01]  /*0170*/  IMAD.MOV.U32 R21, RZ, RZ, RZ ;  /* 0x000000ffff157224 */ /* 0x000fe200078e00ff */
[----:B0-----:R-:W-:-:S13]  /*0180*/  FSETP.GT.AND P0, PT, R2, RZ, PT ;  /* 0x000000ff0200720b */ /* 0x001fda0003f04000 */
[----:B-1----:R-:W-:Y:S05]  /*0190*/  @!P0 BRA `(.L_x_1) ;  /* 0x0000000800448947 */ /* 0x002fea0003800000 */
[----:B------:R-:W0:Y:S01]  /*01a0*/  S2UR UR6, SR_CgaCtaId ;  /* 0x00000000000679c3 */ /* 0x000e220000008800 */
[----:B------:R-:W-:Y:S01]  /*01b0*/  UMOV UR4, 0x400 ;  /* 0x0000040000047882 */ /* 0x000fe20000000000 */
[----:B------:R-:W-:Y:S01]  /*01c0*/  HFMA2 R21, -RZ, RZ, 0, 0 ;  /* 0x00000000ff157431 */ /* 0x000fe200000001ff */
[----:B------:R-:W-:-:S05]  /*01d0*/  UIADD3 UR5, UPT, UPT, UR4, 0x1000, URZ ;  /* 0x0000100004057890 */ /* 0x000fca000fffe0ff */
[----:B------:R-:W1:Y:S01]  /*01e0*/  LDC.64 R4, c[0x0][0x398] ;  /* 0x0000e600ff047b82 */ /* 0x000e620000000a00 */
[----:B0-----:R-:W-:Y:S02]  /*01f0*/  ULEA UR4, UR6, UR4, 0x18 ;  /* 0x0000000406047291 */ /* 0x001fe4000f8ec0ff */
[----:B------:R-:W-:-:S04]  /*0200*/  ULEA UR5, UR6, UR5, 0x18 ;  /* 0x0000000506057291 */ /* 0x000fc8000f8ec0ff */
[----:B------:R-:W-:Y:S01]  /*0210*/  LEA R17, R0, UR4, 0x7 ;  /* 0x0000000400117c11 */ /* 0x000fe2000f8e38ff */
[----:B------:R-:W-:Y:S01]  /*0220*/  UMOV UR4, URZ ;  /* 0x000000ff00047c82 */ /* 0x000fe20008000000 */
[C---:B-1----:R-:W-:Y:S01]  /*0230*/  LOP3.LUT R7, R5.reuse, 0x7ffffff0, RZ, 0xc0, !PT ;  /* 0x7ffffff005077812 */ /* 0x042fe200078ec0ff */
[----:B------:R-:W-:Y:S01]  /*0240*/  IMAD R18, R20, R4, R16 ;  /* 0x0000000414127224 */ /* 0x000fe200078e0210 */
[C---:B------:R-:W-:Y:S01]  /*0250*/  LEA R15, R16.reuse, UR5, 0x2 ;  /* 0x00000005100f7c11 */ /* 0x040fe2000f8e10ff */
[----:B------:R-:W-:Y:S01]  /*0260*/  IMAD R16, R16, 0x4, R17 ;  /* 0x0000000410107824 */ /* 0x000fe200078e0211 */
[C---:B------:R-:W-:Y:S01]  /*0270*/  LOP3.LUT R13, R5.reuse, 0xf, RZ, 0xc0, !PT ;  /* 0x0000000f050d7812 */ /* 0x040fe200078ec0ff */
[----:B------:R-:W-:Y:S01]  /*0280*/  IMAD.MOV R3, RZ, RZ, -R7 ;  /* 0x000000ffff037224 */ /* 0x000fe200078e0a07 */
[C---:B------:R-:W-:Y:S01]  /*0290*/  LOP3.LUT R12, R5.reuse, 0x7, RZ, 0xc0, !PT ;  /* 0x00000007050c7812 */ /* 0x040fe200078ec0ff */
[----:B------:R-:W-:Y:S01]  /*02a0*/  IMAD R14, R0, 0x80, R15 ;  /* 0x00000080000e7824 */ /* 0x000fe200078e020f */
[----:B------:R-:W-:Y:S01]  /*02b0*/  LOP3.LUT R6, R5, 0x3, RZ, 0xc0, !PT ;  /* 0x0000000305067812 */ /* 0x000fe200078ec0ff */
[----:B------:R-:W-:Y:S01]  /*02c0*/  VIADD R5, R15, 0x400 ;  /* 0x000004000f057836 */ /* 0x000fe20000000000 */
[----:B------:R-:W-:-:S07]  /*02d0*/  IADD3 R4, PT, PT, R17, 0x20, RZ ;  /* 0x0000002011047810 */ /* 0x000fce0007ffe0ff */
.L_x_7:
[----:B0-----:R-:W0:Y:S08]  /*02e0*/  LDC.64 R8, c[0x0][0x398] ;  /* 0x0000e600ff087b82 */ /* 0x001e300000000a00 */
[----:B------:R-:W1:Y:S08]  /*02f0*/  LDC.64 R22, c[0x0][0x380] ;  /* 0x0000e000ff167b82 */ /* 0x000e700000000a00 */
[----:B------:R-:W2:Y:S01]  /*0300*/  LDC.64 R10, c[0x0][0x388] ;  /* 0x0000e200ff0a7b82 */ /* 0x000ea20000000a00 */
[----:B0-----:R-:W-:-:S02]  /*0310*/  IMAD R24, R9, UR4, R0 ;  /* 0x0000000409187c24 */ /* 0x001fc4000f8e0200 */
[----:B------:R-:W-:Y:S02]  /*0320*/  IMAD R25, R9, UR4, R18 ;  /* 0x0000000409197c24 */ /* 0x000fe4000f8e0212 */
[----:B------:R-:W-:Y:S02]  /*0330*/  IMAD R27, R24, R8, R19 ;  /* 0x00000008181b7224 */ /* 0x000fe400078e0213 */
[----:B-1----:R-:W-:-:S06]  /*0340*/  IMAD.WIDE R22, R25, 0x4, R22 ;  /* 0x0000000419167825 */ /* 0x002fcc00078e0216 */
[----:B------:R-:W3:Y:S01]  /*0350*/  LDG.E R23, desc[UR8][R22.64] ;  /* 0x0000000816177981 */ /* 0x000ee2000c1e1900 */
[----:B--2---:R-:W-:-:S06]  /*0360*/  IMAD.WIDE R10, R27, 0x4, R10 ;  /* 0x000000041b0a7825 */ /* 0x004fcc00078e020a */
[----:B------:R-:W2:Y:S01]  /*0370*/  LDG.E R11, desc[UR8][R10.64] ;  /* 0x000000080a0b7981 */ /* 0x000ea2000c1e1900 */
[----:B------:R-:W-:-:S03]  /*0380*/  ISETP.GE.AND P0, PT, R9, 0x1, PT ;  /* 0x000000010900780c */ /* 0x000fc60003f06270 */
[----:B---3--:R0:W-:Y:S04]  /*0390*/  STS [R16], R23 ;  /* 0x0000001710007388 */ /* 0x0081e80000000800 */
[----:B--2---:R0:W-:Y:S01]  /*03a0*/  STS [R14], R11 ;  /* 0x0000000b0e007388 */ /* 0x0041e20000000800 */
[----:B------:R-:W-:Y:S06]  /*03b0*/  BAR.SYNC.DEFER_BLOCKING 0x0 ;  /* 0x0000000000007b1d */ /* 0x000fec0000010000 */
[----:B------:R-:W-:Y:S05]  /*03c0*/  @!P0 BRA `(.L_x_2) ;  /* 0x0000000400a48947 */ /* 0x000fea0003800000 */
[----:B------:R-:W-:Y:S01]  /*03d0*/  ISETP.GE.U32.AND P0, PT, R9, 0x10, PT ;  /* 0x000000100900780c */ /* 0x000fe20003f06070 */
[----:B------:R-:W-:-:S12]  /*03e0*/  HFMA2 R22, -RZ, RZ, 0, 0 ;  /* 0x00000000ff167431 */ /* 0x000fd800000001ff */
[----:B------:R-:W-:Y:S05]  /*03f0*/  @!P0 BRA `(.L_x_3) ;  /* 0x0000000000b48947 */ /* 0x000fea0003800000 */
[----:B------:R-:W-:Y:S01]  /*0400*/  IMAD.MOV.U32 R24, RZ, RZ, R5 ;  /* 0x000000ffff187224 */ /* 0x000fe200078e0005 */
[----:B------:R-:W-:Y:S01]  /*0410*/  MOV R22, R3 ;  /* 0x0000000300167202 */ /* 0x000fe20000000f00 */
[----:B0-----:R-:W-:-:S07]  /*0420*/  IMAD.MOV.U32 R23, RZ, RZ, R4 ;  /* 0x000000ffff177224 */ /* 0x001fce00078e0004 */
.L_x_4:
[----:B------:R-:W-:Y:S01]  /*0430*/  LDS R25, [R24+-0x400] ;  /* 0xfffc000018197984 */ /* 0x000fe20000000800 */
[----:B------:R-:W-:-:S03]  /*0440*/  VIADD R22, R22, 0x10 ;  /* 0x0000001016167836 */ /* 0x000fc60000000000 */
[----:B------:R-:W0:Y:S02]  /*0450*/  LDS.128 R8, [R23+-0x20] ;  /* 0xffffe00017087984 */ /* 0x000e240000000c00 */
[----:B------:R-:W-:Y:S02]  /*0460*/  ISETP.NE.AND P0, PT, R22, RZ, PT ;  /* 0x000000ff1600720c */ /* 0x000fe40003f05270 */
[----:B------:R-:W1:Y:S04]  /*0470*/  LDS R27, [R24+-0x380] ;  /* 0xfffc8000181b7984 */ /* 0x000e680000000800 */
[----:B------:R-:W2:Y:S01]  /*0480*/  LDS R26, [R24+-0x300] ;  /* 0xfffd0000181a7984 */ /* 0x000ea20000000800 */
[----:B0-----:R-:W-:-:S03]  /*0490*/  FFMA R8, R8, R25, R21 ;  /* 0x0000001908087223 */ /* 0x001fc60000000015 */
[----:B------:R-:W0:Y:S01]  /*04a0*/  LDS R21, [R24+-0x280] ;  /* 0xfffd800018157984 */ /* 0x000e220000000800 */
[----:B-1----:R-:W-:-:S03]  /*04b0*/  FFMA R9, R27, R9, R8 ;  /* 0x000000091b097223 */ /* 0x002fc60000000008 */
[----:B------:R-:W-:Y:S01]  /*04c0*/  LDS R25, [R24+-0x200] ;  /* 0xfffe000018197984 */ /* 0x000fe20000000800 */
[----:B--2---:R-:W-:-:S03]  /*04d0*/  FFMA R10, R26, R10, R9 ;  /* 0x0000000a1a0a7223 */ /* 0x004fc60000000009 */
[----:B------:R-:W-:Y:S04]  /*04e0*/  LDS R27, [R24+-0x180] ;  /* 0xfffe8000181b7984 */ /* 0x000fe80000000800 */
[----:B------:R-:W-:Y:S01]  /*04f0*/  LDS R26, [R24+-0x100] ;  /* 0xffff0000181a7984 */ /* 0x000fe20000000800 */
[----:B0-----:R-:W-:-:S03]  /*0500*/  FFMA R21, R21, R11, R10 ;  /* 0x0000000b15157223 */ /* 0x001fc6000000000a */
[----:B------:R-:W0:Y:S02]  /*0510*/  LDS.128 R8, [R23+-0x10] ;  /* 0xfffff00017087984 */ /* 0x000e240000000c00 */
[----:B0-----:R-:W-:Y:S02]  /*0520*/  FFMA R8, R8, R25, R21 ;  /* 0x0000001908087223 */ /* 0x001fe40000000015 */
[----:B------:R-:W0:Y:S02]  /*0530*/  LDS R21, [R24+-0x80] ;  /* 0xffff800018157984 */ /* 0x000e240000000800 */
[----:B------:R-:W-:Y:S02]  /*0540*/  FFMA R9, R27, R9, R8 ;  /* 0x000000091b097223 */ /* 0x000fe40000000008 */
[----:B------:R-:W-:Y:S02]  /*0550*/  LDS R25, [R24] ;  /* 0x0000000018197984 */ /* 0x000fe40000000800 */
[----:B------:R-:W-:-:S02]  /*0560*/  FFMA R10, R26, R10, R9 ;  /* 0x0000000a1a0a7223 */ /* 0x000fc40000000009 */
[----:B------:R-:W-:Y:S04]  /*0570*/  LDS R27, [R24+0x80] ;  /* 0x00008000181b7984 */ /* 0x000fe80000000800 */
[----:B------:R-:W-:Y:S01]  /*0580*/  LDS R26, [R24+0x100] ;  /* 0x00010000181a7984 */ /* 0x000fe20000000800 */
[----:B0-----:R-:W-:-:S03]  /*0590*/  FFMA R21, R21, R11, R10 ;  /* 0x0000000b15157223 */ /* 0x001fc6000000000a */
[----:B------:R-:W0:Y:S02]  /*05a0*/  LDS.128 R8, [R23] ;  /* 0x0000000017087984 */ /* 0x000e240000000c00 */
[----:B0-----:R-:W-:Y:S02]  /*05b0*/  FFMA R8, R8, R25, R21 ;  /* 0x0000001908087223 */ /* 0x001fe40000000015 */
[----:B------:R-:W0:Y:S02]  /*05c0*/  LDS R21, [R24+0x180] ;  /* 0x0001800018157984 */ /* 0x000e240000000800 */
[----:B------:R-:W-:Y:S02]  /*05d0*/  FFMA R9, R27, R9, R8 ;  /* 0x000000091b097223 */ /* 0x000fe40000000008 */
[----:B------:R-:W-:Y:S02]  /*05e0*/  LDS R25, [R24+0x200] ;  /* 0x0002000018197984 */ /* 0x000fe40000000800 */
[----:B------:R-:W-:-:S02]  /*05f0*/  FFMA R10, R26, R10, R9 ;  /* 0x0000000a1a0a7223 */ /* 0x000fc40000000009 */
[----:B------:R-:W-:Y:S04]  /*0600*/  LDS R27, [R24+0x280] ;  /* 0x00028000181b7984 */ /* 0x000fe80000000800 */
[----:B------:R-:W-:Y:S01]  /*0610*/  LDS R26, [R24+0x300] ;  /* 0x00030000181a7984 */ /* 0x000fe20000000800 */
[----:B0-----:R-:W-:-:S03]  /*0620*/  FFMA R21, R21, R11, R10 ;  /* 0x0000000b15157223 */ /* 0x001fc6000000000a */
[----:B------:R0:W1:Y:S02]  /*0630*/  LDS.128 R8, [R23+0x10] ;  /* 0x0000100017087984 */ /* 0x0000640000000c00 */
[----:B0-----:R-:W-:Y:S02]  /*0640*/  VIADD R23, R23, 0x40 ;  /* 0x0000004017177836 */ /* 0x001fe40000000000 */
[----:B-1----:R-:W-:Y:S02]  /*0650*/  FFMA R8, R8, R25, R21 ;  /* 0x0000001908087223 */ /* 0x002fe40000000015 */
[----:B------:R0:W1:Y:S02]  /*0660*/  LDS R21, [R24+0x380] ;  /* 0x0003800018157984 */ /* 0x0000640000000800 */
[----:B------:R-:W-:-:S04]  /*0670*/  FFMA R9, R27, R9, R8 ;  /* 0x000000091b097223 */ /* 0x000fc80000000008 */
[----:B------:R-:W-:Y:S01]  /*0680*/  FFMA R10, R26, R10, R9 ;  /* 0x0000000a1a0a7223 */ /* 0x000fe20000000009 */
[----:B0-----:R-:W-:-:S03]  /*0690*/  IADD3 R24, PT, PT, R24, 0x800, RZ ;  /* 0x0000080018187810 */ /* 0x001fc60007ffe0ff */
[----:B-1----:R-:W-:Y:S01]  /*06a0*/  FFMA R21, R21, R11, R10 ;  /* 0x0000000b15157223 */ /* 0x002fe2000000000a */
[----:B------:R-:W-:Y:S06]  /*06b0*/  @P0 BRA `(.L_x_4) ;  /* 0xfffffffc005c0947 */ /* 0x000fec000383ffff */
[----:B------:R-:W-:-:S07]  /*06c0*/  IMAD.MOV.U32 R22, RZ, RZ, R7 ;  /* 0x000000ffff167224 */ /* 0x000fce00078e0007 */
.L_x_3:
[----:B------:R-:W-:-:S13]  /*06d0*/  ISETP.NE.AND P0, PT, R13, RZ, PT ;  /* 0x000000ff0d00720c */ /* 0x000fda0003f05270 */
[----:B------:R-:W-:Y:S05]  /*06e0*/  @!P0 BRA `(.L_x_2) ;  /* 0x0000000000dc8947 */ /* 0x000fea0003800000 */
[----:B------:R-:W-:Y:S01]  /*06f0*/  VIADD R8, R13, 0xffffffff ;  /* 0xffffffff0d087836 */ /* 0x000fe20000000000 */
[----:B------:R-:W-:-:S04]  /*0700*/  ISETP.NE.AND P1, PT, R12, RZ, PT ;  /* 0x000000ff0c00720c */ /* 0x000fc80003f25270 */
[----:B------:R-:W-:-:S13]  /*0710*/  ISETP.GE.U32.AND P0, PT, R8, 0x7, PT ;  /* 0x000000070800780c */ /* 0x000fda0003f06070 */
[----:B------:R-:W-:Y:S05]  /*0720*/  @!P0 BRA `(.L_x_5) ;  /* 0x0000000000548947 */ /* 0x000fea0003800000 */
[C---:B0-----:R-:W-:Y:S01]  /*0730*/  LEA R23, R22.reuse, R15, 0x7 ;  /* 0x0000000f16177211 */ /* 0x041fe200078e38ff */
[C---:B------:R-:W-:Y:S02]  /*0740*/  IMAD R24, R22.reuse, 0x4, R17 ;  /* 0x0000000416187824 */ /* 0x040fe400078e0211 */
[----:B------:R-:W-:Y:S02]  /*0750*/  VIADD R22, R22, 0x8 ;  /* 0x0000000816167836 */ /* 0x000fe40000000000 */
[----:B------:R-:W-:Y:S04]  /*0760*/  LDS R25, [R23] ;  /* 0x0000000017197984 */ /* 0x000fe80000000800 */
[----:B------:R-:W0:Y:S04]  /*0770*/  LDS.128 R8, [R24] ;  /* 0x0000000018087984 */ /* 0x000e280000000c00 */
[----:B------:R-:W1:Y:S04]  /*0780*/  LDS R27, [R23+0x80] ;  /* 0x00008000171b7984 */ /* 0x000e680000000800 */
[----:B------:R-:W2:Y:S04]  /*0790*/  LDS R26, [R23+0x100] ;  /* 0x00010000171a7984 */ /* 0x000ea80000000800 */
[----:B------:R-:W-:Y:S01]  /*07a0*/  LDS R29, [R23+0x380] ;  /* 0x00038000171d7984 */ /* 0x000fe20000000800 */
[----:B0-----:R-:W-:-:S03]  /*07b0*/  FFMA R8, R8, R25, R21 ;  /* 0x0000001908087223 */ /* 0x001fc60000000015 */
[----:B------:R-:W0:Y:S01]  /*07c0*/  LDS R25, [R23+0x180] ;  /* 0x0001800017197984 */ /* 0x000e220000000800 */
[----:B-1----:R-:W-:-:S03]  /*07d0*/  FFMA R9, R27, R9, R8 ;  /* 0x000000091b097223 */ /* 0x002fc60000000008 */
[----:B------:R-:W-:Y:S01]  /*07e0*/  LDS R21, [R23+0x200] ;  /* 0x0002000017157984 */ /* 0x000fe20000000800 */
[----:B--2---:R-:W-:-:S03]  /*07f0*/  FFMA R10, R26, R10, R9 ;  /* 0x0000000a1a0a7223 */ /* 0x004fc60000000009 */
[----:B------:R-:W-:Y:S04]  /*0800*/  LDS R27, [R23+0x280] ;  /* 0x00028000171b7984 */ /* 0x000fe80000000800 */
[----:B------:R-:W-:Y:S01]  /*0810*/  LDS R26, [R23+0x300] ;  /* 0x00030000171a7984 */ /* 0x000fe20000000800 */
[----:B0-----:R-:W-:-:S03]  /*0820*/  FFMA R25, R25, R11, R10 ;  /* 0x0000000b19197223 */ /* 0x001fc6000000000a */
[----:B------:R-:W0:Y:S02]  /*0830*/  LDS.128 R8, [R24+0x10] ;  /* 0x0000100018087984 */ /* 0x000e240000000c00 */
[----:B0-----:R-:W-:-:S04]  /*0840*/  FFMA R8, R8, R21, R25 ;  /* 0x0000001508087223 */ /* 0x001fc80000000019 */
[----:B------:R-:W-:-:S04]  /*0850*/  FFMA R9, R27, R9, R8 ;  /* 0x000000091b097223 */ /* 0x000fc80000000008 */
[----:B------:R-:W-:-:S04]  /*0860*/  FFMA R10, R26, R10, R9 ;  /* 0x0000000a1a0a7223 */ /* 0x000fc80000000009 */
[----:B------:R-:W-:-:S07]  /*0870*/  FFMA R21, R29, R11, R10 ;  /* 0x0000000b1d157223 */ /* 0x000fce000000000a */
.L_x_5:
[----:B------:R-:W-:Y:S05]  /*0880*/  @!P1 BRA `(.L_x_2) ;  /* 0x0000000000749947 */ /* 0x000fea0003800000 */
[----:B------:R-:W-:Y:S02]  /*0890*/  IADD3 R8, PT, PT, R12, -0x1, RZ ;  /* 0xffffffff0c087810 */ /* 0x000fe40007ffe0ff */
[----:B------:R-:W-:Y:S02]  /*08a0*/  ISETP.NE.AND P1, PT, R6, RZ, PT ;  /* 0x000000ff0600720c */ /* 0x000fe40003f25270 */
[----:B------:R-:W-:-:S13]  /*08b0*/  ISETP.GE.U32.AND P0, PT, R8, 0x3, PT ;  /* 0x000000030800780c */ /* 0x000fda0003f06070 */
[----:B------:R-:W-:Y:S05]  /*08c0*/  @!P0 BRA `(.L_x_6) ;  /* 0x0000000000308947 */ /* 0x000fea0003800000 */
[C---:B------:R-:W-:Y:S02]  /*08d0*/  IMAD R8, R22.reuse, 0x4, R17 ;  /* 0x0000000416087824 */ /* 0x040fe400078e0211 */
[C---:B0-----:R-:W-:Y:S01]  /*08e0*/  IMAD R23, R22.reuse, 0x80, R15 ;  /* 0x0000008016177824 */ /* 0x041fe200078e020f */
[----:B------:R-:W-:-:S03]  /*08f0*/  IADD3 R22, PT, PT, R22, 0x4, RZ ;  /* 0x0000000416167810 */ /* 0x000fc60007ffe0ff */
[----:B------:R-:W-:Y:S04]  /*0900*/  LDS.128 R8, [R8] ;  /* 0x0000000008087984 */ /* 0x000fe80000000c00 */
[----:B------:R-:W0:Y:S04]  /*0910*/  LDS R24, [R23] ;  /* 0x0000000017187984 */ /* 0x000e280000000800 */
[----:B------:R-:W1:Y:S04]  /*0920*/  LDS R25, [R23+0x80] ;  /* 0x0000800017197984 */ /* 0x000e680000000800 */
[----:B------:R-:W2:Y:S04]  /*0930*/  LDS R26, [R23+0x100] ;  /* 0x00010000171a7984 */ /* 0x000ea80000000800 */
[----:B------:R-:W3:Y:S01]  /*0940*/  LDS R27, [R23+0x180] ;  /* 0x00018000171b7984 */ /* 0x000ee20000000800 */
[----:B0-----:R-:W-:-:S04]  /*0950*/  FFMA R24, R8, R24, R21 ;  /* 0x0000001808187223 */ /* 0x001fc80000000015 */
[----:B-1----:R-:W-:-:S04]  /*0960*/  FFMA R9, R25, R9, R24 ;  /* 0x0000000919097223 */ /* 0x002fc80000000018 */
[----:B--2---:R-:W-:-:S04]  /*0970*/  FFMA R10, R26, R10, R9 ;  /* 0x0000000a1a0a7223 */ /* 0x004fc80000000009 */
[----:B---3--:R-:W-:-:S07]  /*0980*/  FFMA R21, R27, R11, R10 ;  /* 0x0000000b1b157223 */ /* 0x008fce000000000a */
.L_x_6:
[----:B------:R-:W-:Y:S05]  /*0990*/  @!P1 BRA `(.L_x_2) ;  /* 0x0000000000309947 */ /* 0x000fea0003800000 */
[C---:B------:R-:W-:Y:S01]  /*09a0*/  IMAD R8, R22.reuse, 0x4, R17 ;  /* 0x0000000416087824 */ /* 0x040fe200078e0211 */
[----:B0-----:R-:W-:Y:S02]  /*09b0*/  LEA R23, R22, R15, 0x7 ;  /* 0x0000000f16177211 */ /* 0x001fe400078e38ff */
[----:B------:R-:W-:-:S03]  /*09c0*/  ISETP.NE.AND P0, PT, R6, 0x1, PT ;  /* 0x000000010600780c */ /* 0x000fc60003f05270 */
[----:B------:R-:W-:Y:S04]  /*09d0*/  LDS.128 R8, [R8] ;  /* 0x0000000008087984 */ /* 0x000fe80000000c00 */
[----:B------:R-:W0:Y:S02]  /*09e0*/  LDS R22, [R23] ;  /* 0x0000000017167984 */ /* 0x000e240000000800 */
[----:B0-----:R-:W-:-:S04]  /*09f0*/  FFMA R21, R8, R22, R21 ;  /* 0x0000001608157223 */ /* 0x001fc80000000015 */
[----:B------:R-:W-:Y:S05]  /*0a00*/  @!P0 BRA `(.L_x_2) ;  /* 0x0000000000148947 */ /* 0x000fea0003800000 */
[----:B------:R-:W-:Y:S01]  /*0a10*/  ISETP.NE.AND P0, PT, R6, 0x2, PT ;  /* 0x000000020600780c */ /* 0x000fe20003f05270 */
[----:B------:R-:W0:-:S12]  /*0a20*/  LDS R8, [R23+0x80] ;  /* 0x0000800017087984 */ /* 0x000e180000000800 */
[----:B------:R-:W1:Y:S01]  /*0a30*/  @P0 LDS R22, [R23+0x100] ;  /* 0x0001000017160984 */ /* 0x000e620000000800 */
[----:B0-----:R-:W-:-:S04]  /*0a40*/  FFMA R21, R8, R9, R21 ;  /* 0x0000000908157223 */ /* 0x001fc80000000015 */
[----:B-1----:R-:W-:-:S07]  /*0a50*/  @P0 FFMA R21, R22, R10, R21 ;  /* 0x0000000a16150223 */ /* 0x002fce0000000015 */
.L_x_2:
[----:B------:R-:W-:Y:S01]  /*0a60*/  UIADD3 UR4, UPT, UPT, UR4, 0x1, URZ ;  /* 0x0000000104047890 */ /* 0x000fe2000fffe0ff */
[----:B------:R-:W-:Y:S05]  /*0a70*/  BAR.SYNC.DEFER_BLOCKING 0x0 ;  /* 0x0000000000007b1d */ /* 0x000fea0000010000 */
[----:B------:R-:W-:-:S04]  /*0a80*/  I2FP.F32.U32 R9, UR4 ;  /* 0x0000000400097c45 */ /* 0x000fc80008201000 */
[----:B------:R-:W-:-:S13]  /*0a90*/  FSETP.GT.AND P0, PT, R2, R9, PT ;  /* 0x000000090200720b */ /* 0x000fda0003f04000 */
[----:B------:R-:W-:Y:S05]  /*0aa0*/  @P0 BRA `(.L_x_7) ;  /* 0xfffffff8000c0947 */ /* 0x000fea000383ffff */
.L_x_1:
[----:B------:R-:W1:Y:S01]  /*0ab0*/  LDCU UR4, c[0x0][0x398] ;  /* 0x00007300ff0477ac */ /* 0x000e620008000800 */
[----:B------:R-:W-:-:S04]  /*0ac0*/  VIMNMX R0, PT, PT, R20, R19, !PT ;  /* 0x0000001314007248 */ /* 0x000fc80007fe0100 */
[----:B-1----:R-:W-:-:S13]  /*0ad0*/  ISETP.GE.AND P0, PT, R0, UR4, PT ;  /* 0x0000000400007c0c */ /* 0x002fda000bf06270 */
[----:B------:R-:W-:Y:S05]  /*0ae0*/  @P0 EXIT ;  /* 0x000000000000094d */ /* 0x000fea0003800000 */
[----:B------:R-:W1:Y:S01]  /*0af0*/  LDC.64 R2, c[0x0][0x390] ;  /* 0x0000e400ff027b82 */ /* 0x000e620000000a00 */
[----:B------:R-:W-:-:S04]  /*0b00*/  IMAD R19, R20, UR4, R19 ;  /* 0x0000000414137c24 */ /* 0x000fc8000f8e0213 */
[----:B-1----:R-:W-:-:S05]  /*0b10*/  IMAD.WIDE R2, R19, 0x4, R2 ;  /* 0x0000000413027825 */ /* 0x002fca00078e0202 */
[----:B------:R-:W-:Y:S01]  /*0b20*/  STG.E desc[UR8][R2.64], R21 ;  /* 0x0000001502007986 */ /* 0x000fe2000c101908 */
[----:B------:R-:W-:Y:S05]  /*0b30*/  EXIT ;  /* 0x000000000000794d */ /* 0x000fea0003800000 */
        .weak           $__internal_0_$__cuda_sm3x_div_rn_noftz_f32_slowpath
        .type           $__internal_0_$__cuda_sm3x_div_rn_noftz_f32_slowpath,@function
        .size           $__internal_0_$__cuda_sm3x_div_rn_noftz_f32_slowpath,(.L_x_17 - $__internal_0_$__cuda_sm3x_div_rn_noftz_f32_slowpath)
$__internal_0_$__cuda_sm3x_div_rn_noftz_f32_slowpath:
[----:B------:R-:W-:Y:S01]  /*0b40*/  SHF.R.U32.HI R6, RZ, 0x17, R3 ;  /* 0x00000017ff067819 */ /* 0x000fe20000011603 */
[--C-:B------:R-:W-:Y:S01]  /*0b50*/  IMAD.MOV.U32 R8, RZ, RZ, R2.reuse ;  /* 0x000000ffff087224 */ /* 0x100fe200078e0002 */
[----:B------:R-:W-:Y:S02]  /*0b60*/  SHF.R.U32.HI R5, RZ, 0x17, R2 ;  /* 0x00000017ff057819 */ /* 0x000fe40000011602 */
[----:B------:R-:W-:Y:S02]  /*0b70*/  LOP3.LUT R6, R6, 0xff, RZ, 0xc0, !PT ;  /* 0x000000ff06067812 */ /* 0x000fe400078ec0ff */
[----:B------:R-:W-:Y:S02]  /*0b80*/  LOP3.LUT R7, R5, 0xff, RZ, 0xc0, !PT ;  /* 0x000000ff05077812 */ /* 0x000fe400078ec0ff */
[----:B------:R-:W-:Y:S01]  /*0b90*/  MOV R9, R3 ;  /* 0x0000000300097202 */ /* 0x000fe20000000f00 */
[----:B------:R-:W-:Y:S01]  /*0ba0*/  VIADD R11, R6, 0xffffffff ;  /* 0xffffffff060b7836 */ /* 0x000fe20000000000 */
[----:B------:R-:W-:-:S04]  /*0bb0*/  IADD3 R10, PT, PT, R7, -0x1, RZ ;  /* 0xffffffff070a7810 */ /* 0x000fc80007ffe0ff */
[----:B------:R-:W-:-:S04]  /*0bc0*/  ISETP.GT.U32.AND P0, PT, R11, 0xfd, PT ;  /* 0x000000fd0b00780c */ /* 0x000fc80003f04070 */
[----:B------:R-:W-:-:S13]  /*0bd0*/  ISETP.GT.U32.OR P0, PT, R10, 0xfd, P0 ;  /* 0x000000fd0a00780c */ /* 0x000fda0000704470 */
[----:B------:R-:W-:Y:S01]  /*0be0*/  @!P0 IMAD.MOV.U32 R5, RZ, RZ, RZ ;  /* 0x000000ffff058224 */ /* 0x000fe200078e00ff */
[----:B------:R-:W-:Y:S06]  /*0bf0*/  @!P0 BRA `(.L_x_8) ;  /* 0x00000000005c8947 */ /* 0x000fec0003800000 */
[----:B------:R-:W-:Y:S02]  /*0c00*/  FSETP.GTU.FTZ.AND P0, PT, |R2|, +INF , PT ;  /* 0x7f8000000200780b */ /* 0x000fe40003f1c200 */
[----:B------:R-:W-:-:S04]  /*0c10*/  FSETP.GTU.FTZ.AND P1, PT, |R3|, +INF , PT ;  /* 0x7f8000000300780b */ /* 0x000fc80003f3c200 */
[----:B------:R-:W-:-:S13]  /*0c20*/  PLOP3.LUT P0, PT, P0, P1, PT, 0xf8, 0x8f ;  /* 0x00000000008f781c */ /* 0x000fda0000703f70 */
[----:B------:R-:W-:Y:S05]  /*0c30*/  @P0 BRA `(.L_x_9) ;  /* 0x0000000400440947 */ /* 0x000fea0003800000 */
[----:B------:R-:W-:-:S13]  /*0c40*/  LOP3.LUT P0, RZ, R9, 0x7fffffff, R8, 0xc8, !PT ;  /* 0x7fffffff09ff7812 */ /* 0x000fda000780c808 */
[----:B------:R-:W-:Y:S05]  /*0c50*/  @!P0 BRA `(.L_x_10) ;  /* 0x0000000400348947 */ /* 0x000fea0003800000 */
[C---:B------:R-:W-:Y:S02]  /*0c60*/  FSETP.NEU.FTZ.AND P2, PT, |R2|.reuse, +INF , PT ;  /* 0x7f8000000200780b */ /* 0x040fe40003f5d200 */
[----:B------:R-:W-:Y:S02]  /*0c70*/  FSETP.NEU.FTZ.AND P1, PT, |R3|, +INF , PT ;  /* 0x7f8000000300780b */ /* 0x000fe40003f3d200 */
[----:B------:R-:W-:-:S11]  /*0c80*/  FSETP.NEU.FTZ.AND P0, PT, |R2|, +INF , PT ;  /* 0x7f8000000200780b */ /* 0x000fd60003f1d200 */
[----:B------:R-:W-:Y:S05]  /*0c90*/  @!P1 BRA !P2, `(.L_x_10) ;  /* 0x0000000400249947 */ /* 0x000fea0005000000 */
[----:B------:R-:W-:-:S04]  /*0ca0*/  LOP3.LUT P2, RZ, R8, 0x7fffffff, RZ, 0xc0, !PT ;  /* 0x7fffffff08ff7812 */ /* 0x000fc8000784c0ff */
[----:B------:R-:W-:-:S13]  /*0cb0*/  PLOP3.LUT P1, PT, P1, P2, PT, 0x2f, 0xf2 ;  /* 0x0000000000f2781c */ /* 0x000fda0000f24577 */
[----:B------:R-:W-:Y:S05]  /*0cc0*/  @P1 BRA `(.L_x_11) ;  /* 0x0000000400101947 */ /* 0x000fea0003800000 */
[----:B------:R-:W-:-:S04]  /*0cd0*/  LOP3.LUT P1, RZ, R9, 0x7fffffff, RZ, 0xc0, !PT ;  /* 0x7fffffff09ff7812 */ /* 0x000fc8000782c0ff */
[----:B------:R-:W-:-:S13]  /*0ce0*/  PLOP3.LUT P0, PT, P0, P1, PT, 0x2f, 0xf2 ;  /* 0x0000000000f2781c */ /* 0x000fda0000702577 */
[----:B------:R-:W-:Y:S05]  /*0cf0*/  @P0 BRA `(.L_x_12) ;  /* 0x0000000000f80947 */ /* 0x000fea0003800000 */
[----:B------:R-:W-:Y:S02]  /*0d00*/  ISETP.GE.AND P0, PT, R10, RZ, PT ;  /* 0x000000ff0a00720c */ /* 0x000fe40003f06270 */
[----:B------:R-:W-:-:S11]  /*0d10*/  ISETP.GE.AND P1, PT, R11, RZ, PT ;  /* 0x000000ff0b00720c */ /* 0x000fd60003f26270 */
[----:B------:R-:W-:Y:S01]  /*0d20*/  @P0 MOV R5, RZ ;  /* 0x000000ff00050202 */ /* 0x000fe20000000f00 */
[----:B------:R-:W-:Y:S02]  /*0d30*/  @!P0 IMAD.MOV.U32 R5, RZ, RZ, -0x40 ;  /* 0xffffffc0ff058424 */ /* 0x000fe400078e00ff */
[----:B------:R-:W-:Y:S01]  /*0d40*/  @!P0 FFMA R8, R2, 1.84467440737095516160e+19, RZ ;  /* 0x5f80000002088823 */ /* 0x000fe200000000ff */
[----:B------:R-:W-:Y:S02]  /*0d50*/  @!P1 FFMA R9, R3, 1.84467440737095516160e+19, RZ ;  /* 0x5f80000003099823 */ /* 0x000fe400000000ff */
[----:B------:R-:W-:-:S07]  /*0d60*/  @!P1 IADD3 R5, PT, PT, R5, 0x40, RZ ;  /* 0x0000004005059810 */ /* 0x000fce0007ffe0ff */
.L_x_8:
[----:B------:R-:W-:Y:S02]  /*0d70*/  LEA R2, R6, 0xc0800000, 0x17 ;  /* 0xc080000006027811 */ /* 0x000fe400078eb8ff */
[----:B------:R-:W-:-:S03]  /*0d80*/  IADD3 R7, PT, PT, R7, -0x7f, RZ ;  /* 0xffffff8107077810 */ /* 0x000fc60007ffe0ff */
[----:B------:R-:W-:Y:S01]  /*0d90*/  IMAD.IADD R9, R9, 0x1, -R2 ;  /* 0x0000000109097824 */ /* 0x000fe200078e0a02 */
[C---:B------:R-:W-:Y:S01]  /*0da0*/  IADD3 R6, PT, PT, R7.reuse, 0x7f, -R6 ;  /* 0x0000007f07067810 */ /* 0x040fe20007ffe806 */
[----:B------:R-:W-:Y:S02]  /*0db0*/  IMAD R2, R7, -0x800000, R8 ;  /* 0xff80000007027824 */ /* 0x000fe400078e0208 */
[----:B------:R-:W0:Y:S01]  /*0dc0*/  MUFU.RCP R3, R9 ;  /* 0x0000000900037308 */ /* 0x000e220000001000 */
[----:B------:R-:W-:Y:S01]  /*0dd0*/  FADD.FTZ R11, -R9, -RZ ;  /* 0x800000ff090b7221 */ /* 0x000fe20000010100 */
[----:B------:R-:W-:-:S03]  /*0de0*/  IMAD.IADD R6, R6, 0x1, R5 ;  /* 0x0000000106067824 */ /* 0x000fc600078e0205 */
[----:B0-----:R-:W-:-:S04]  /*0df0*/  FFMA R10, R3, R11, 1 ;  /* 0x3f800000030a7423 */ /* 0x001fc8000000000b */
[----:B------:R-:W-:-:S04]  /*0e00*/  FFMA R10, R3, R10, R3 ;  /* 0x0000000a030a7223 */ /* 0x000fc80000000003 */
[----:B------:R-:W-:-:S04]  /*0e10*/  FFMA R3, R2, R10, RZ ;  /* 0x0000000a02037223 */ /* 0x000fc800000000ff */
[----:B------:R-:W-:-:S04]  /*0e20*/  FFMA R8, R11, R3, R2 ;  /* 0x000000030b087223 */ /* 0x000fc80000000002 */
[----:B------:R-:W-:-:S04]  /*0e30*/  FFMA R13, R10, R8, R3 ;  /* 0x000000080a0d7223 */ /* 0x000fc80000000003 */
[----:B------:R-:W-:-:S04]  /*0e40*/  FFMA R8, R11, R13, R2 ;  /* 0x0000000d0b087223 */ /* 0x000fc80000000002 */
[----:B------:R-:W-:-:S05]  /*0e50*/  FFMA R2, R10, R8, R13 ;  /* 0x000000080a027223 */ /* 0x000fca000000000d */
[----:B------:R-:W-:-:S04]  /*0e60*/  SHF.R.U32.HI R3, RZ, 0x17, R2 ;  /* 0x00000017ff037819 */ /* 0x000fc80000011602 */
[----:B------:R-:W-:-:S04]  /*0e70*/  LOP3.LUT R3, R3, 0xff, RZ, 0xc0, !PT ;  /* 0x000000ff03037812 */ /* 0x000fc800078ec0ff */
[----:B------:R-:W-:-:S05]  /*0e80*/  IADD3 R7, PT, PT, R3, R6, RZ ;  /* 0x0000000603077210 */ /* 0x000fca0007ffe0ff */
[----:B------:R-:W-:-:S05]  /*0e90*/  VIADD R3, R7, 0xffffffff ;  /* 0xffffffff07037836 */ /* 0x000fca0000000000 */
[----:B------:R-:W-:-:S13]  /*0ea0*/  ISETP.GE.U32.AND P0, PT, R3, 0xfe, PT ;  /* 0x000000fe0300780c */ /* 0x000fda0003f06070 */
[----:B------:R-:W-:Y:S05]  /*0eb0*/  @!P0 BRA `(.L_x_13) ;  /* 0x0000000000808947 */ /* 0x000fea0003800000 */
[----:B------:R-:W-:-:S13]  /*0ec0*/  ISETP.GT.AND P0, PT, R7, 0xfe, PT ;  /* 0x000000fe0700780c */ /* 0x000fda0003f04270 */
[----:B------:R-:W-:Y:S05]  /*0ed0*/  @P0 BRA `(.L_x_14) ;  /* 0x00000000006c0947 */ /* 0x000fea0003800000 */
[----:B------:R-:W-:-:S13]  /*0ee0*/  ISETP.GE.AND P0, PT, R7, 0x1, PT ;  /* 0x000000010700780c */ /* 0x000fda0003f06270 */
[----:B------:R-:W-:Y:S05]  /*0ef0*/  @P0 BRA `(.L_x_15) ;  /* 0x0000000000980947 */ /* 0x000fea0003800000 */
[----:B------:R-:W-:Y:S02]  /*0f00*/  ISETP.GE.AND P0, PT, R7, -0x18, PT ;  /* 0xffffffe80700780c */ /* 0x000fe40003f06270 */
[----:B------:R-:W-:-:S11]  /*0f10*/  LOP3.LUT R2, R2, 0x80000000, RZ, 0xc0, !PT ;  /* 0x8000000002027812 */ /* 0x000fd600078ec0ff */
[----:B------:R-:W-:Y:S05]  /*0f20*/  @!P0 BRA `(.L_x_15) ;  /* 0x00000000008c8947 */ /* 0x000fea0003800000 */
[CCC-:B------:R-:W-:Y:S01]  /*0f30*/  FFMA.RZ R3, R10.reuse, R8.reuse, R13.reuse ;  /* 0x000000080a037223 */ /* 0x1c0fe2000000c00d */
[CCC-:B------:R-:W-:Y:S01]  /*0f40*/  FFMA.RM R6, R10.reuse, R8.reuse, R13.reuse ;  /* 0x000000080a067223 */ /* 0x1c0fe2000000400d */
[C---:B------:R-:W-:Y:S02]  /*0f50*/  ISETP.NE.AND P2, PT, R7.reuse, RZ, PT ;  /* 0x000000ff0700720c */ /* 0x040fe40003f45270 */
[----:B------:R-:W-:Y:S02]  /*0f60*/  ISETP.NE.AND P1, PT, R7, RZ, PT ;  /* 0x000000ff0700720c */ /* 0x000fe40003f25270 */
[----:B------:R-:W-:Y:S01]  /*0f70*/  LOP3.LUT R5, R3, 0x7fffff, RZ, 0xc0, !PT ;  /* 0x007fffff03057812 */ /* 0x000fe200078ec0ff */
[----:B------:R-:W-:Y:S01]  /*0f80*/  FFMA.RP R3, R10, R8, R13 ;  /* 0x000000080a037223 */ /* 0x000fe2000000800d */
[----:B------:R-:W-:Y:S01]  /*0f90*/  IADD3 R8, PT, PT, R7, 0x20, RZ ;  /* 0x0000002007087810 */ /* 0x000fe20007ffe0ff */
[----:B------:R-:W-:Y:S01]  /*0fa0*/  IMAD.MOV R7, RZ, RZ, -R7 ;  /* 0x000000ffff077224 */ /* 0x000fe200078e0a07 */
[----:B------:R-:W-:-:S02]  /*0fb0*/  LOP3.LUT R5, R5, 0x800000, RZ, 0xfc, !PT ;  /* 0x0080000005057812 */ /* 0x000fc400078efcff */
[----:B------:R-:W-:Y:S02]  /*0fc0*/  FSETP.NEU.FTZ.AND P0, PT, R3, R6, PT ;  /* 0x000000060300720b */ /* 0x000fe40003f1d000 */
[----:B------:R-:W-:Y:S02]  /*0fd0*/  SHF.L.U32 R8, R5, R8, RZ ;  /* 0x0000000805087219 */ /* 0x000fe400000006ff */
[----:B------:R-:W-:Y:S02]  /*0fe0*/  SEL R6, R7, RZ, P2 ;  /* 0x000000ff07067207 */ /* 0x000fe40001000000 */
[----:B------:R-:W-:Y:S02]  /*0ff0*/  ISETP.NE.AND P1, PT, R8, RZ, P1 ;  /* 0x000000ff0800720c */ /* 0x000fe40000f25270 */
[----:B------:R-:W-:Y:S02]  /*1000*/  SHF.R.U32.HI R6, RZ, R6, R5 ;  /* 0x00000006ff067219 */ /* 0x000fe40000011605 */
[----:B------:R-:W-:-:S02]  /*1010*/  PLOP3.LUT P0, PT, P0, P1, PT, 0xf8, 0x8f ;  /* 0x00000000008f781c */ /* 0x000fc40000703f70 */
[----:B------:R-:W-:Y:S02]  /*1020*/  SHF.R.U32.HI R8, RZ, 0x1, R6 ;  /* 0x00000001ff087819 */ /* 0x000fe40000011606 */
[----:B------:R-:W-:-:S04]  /*1030*/  SEL R3, RZ, 0x1, !P0 ;  /* 0x00000001ff037807 */ /* 0x000fc80004000000 */
[----:B------:R-:W-:-:S04]  /*1040*/  LOP3.LUT R3, R3, 0x1, R8, 0xf8, !PT ;  /* 0x0000000103037812 */ /* 0x000fc800078ef808 */
[----:B------:R-:W-:-:S04]  /*1050*/  LOP3.LUT R3, R3, R6, RZ, 0xc0, !PT ;  /* 0x0000000603037212 */ /* 0x000fc800078ec0ff */
[----:B------:R-:W-:-:S04]  /*1060*/  IADD3 R3, PT, PT, R8, R3, RZ ;  /* 0x0000000308037210 */ /* 0x000fc80007ffe0ff */
[----:B------:R-:W-:Y:S01]  /*1070*/  LOP3.LUT R2, R3, R2, RZ, 0xfc, !PT ;  /* 0x0000000203027212 */ /* 0x000fe200078efcff */
[----:B------:R-:W-:Y:S06]  /*1080*/  BRA `(.L_x_15) ;  /* 0x0000000000347947 */ /* 0x000fec0003800000 */
.L_x_14:
[----:B------:R-:W-:-:S04]  /*1090*/  LOP3.LUT R2, R2, 0x80000000, RZ, 0xc0, !PT ;  /* 0x8000000002027812 */ /* 0x000fc800078ec0ff */
[----:B------:R-:W-:Y:S01]  /*10a0*/  LOP3.LUT R2, R2, 0x7f800000, RZ, 0xfc, !PT ;  /* 0x7f80000002027812 */ /* 0x000fe200078efcff */
[----:B------:R-:W-:Y:S06]  /*10b0*/  BRA `(.L_x_15) ;  /* 0x0000000000287947 */ /* 0x000fec0003800000 */
.L_x_13:
[----:B------:R-:W-:Y:S01]  /*10c0*/  IMAD R2, R6, 0x800000, R2 ;  /* 0x0080000006027824 */ /* 0x000fe200078e0202 */
[----:B------:R-:W-:Y:S06]  /*10d0*/  BRA `(.L_x_15) ;  /* 0x0000000000207947 */ /* 0x000fec0003800000 */
.L_x_12:
[----:B------:R-:W-:-:S04]  /*10e0*/  LOP3.LUT R2, R9, 0x80000000, R8, 0x48, !PT ;  /* 0x8000000009027812 */ /* 0x000fc800078e4808 */
[----:B------:R-:W-:Y:S01]  /*10f0*/  LOP3.LUT R2, R2, 0x7f800000, RZ, 0xfc, !PT ;  /* 0x7f80000002027812 */ /* 0x000fe200078efcff */
[----:B------:R-:W-:Y:S06]  /*1100*/  BRA `(.L_x_15) ;  /* 0x0000000000147947 */ /* 0x000fec0003800000 */
.L_x_11:
[----:B------:R-:W-:Y:S01]  /*1110*/  LOP3.LUT R2, R9, 0x80000000, R8, 0x48, !PT ;  /* 0x8000000009027812 */ /* 0x000fe200078e4808 */
[----:B------:R-:W-:Y:S06]  /*1120*/  BRA `(.L_x_15) ;  /* 0x00000000000c7947 */ /* 0x000fec0003800000 */
.L_x_10:
[----:B------:R-:W0:Y:S01]  /*1130*/  MUFU.RSQ R2, -QNAN ;  /* 0xffc0000000027908 */ /* 0x000e220000001400 */
[----:B------:R-:W-:Y:S05]  /*1140*/  BRA `(.L_x_15) ;  /* 0x0000000000047947 */ /* 0x000fea0003800000 */
.L_x_9:
[----:B------:R-:W-:-:S07]  /*1150*/  FADD.FTZ R2, R2, R3 ;  /* 0x0000000302027221 */ /* 0x000fce0000010000 */
.L_x_15:
[----:B------:R-:W-:-:S04]  /*1160*/  HFMA2 R5, -RZ, RZ, 0, 0 ;  /* 0x00000000ff057431 */ /* 0x000fc800000001ff */
[----:B0-----:R-:W-:Y:S05]  /*1170*/  RET.REL.NODEC R4 `(_Z18gpu_tiled_multiplyPKfS0_Pfii) ;  /* 0xffffffec04a07950 */ /* 0x001fea0003c3ffff */
.L_x_16:
[----:B------:R-:W-:-:S00]  /*1180*/  BRA `(.L_x_16) ;  /* 0xfffffffc00fc7947 */ /* 0x000fc0000383ffff */
[----:B------:R-:W-:-:S00]  /*1190*/  NOP ;  /* 0x0000000000007918 */ /* 0x000fc00000000000 */
        /* <DEDUP_REMOVED lines=14> */
.L_x_17:


//--------------------- .nv.shared._Z18gpu_tiled_multiplyPKfS0_Pfii --------------------------
	.section	.nv.shared._Z18gpu_tiled_multiplyPKfS0_Pfii,"aw",@nobits
	.sectionflags	@""
	.align	4
.nv.shared._Z18gpu_tiled_multiplyPKfS0_Pfii:
	.zero		9216


//--------------------- .nv.shared.reserved.0     --------------------------
	.section	.nv.shared.reserved.0,"aw",@nobits
	.weak		__nv_reservedSMEM_offset_0_alias
	.size		__nv_reservedSMEM_offset_0_alias, 0, 64
	.other		__nv_reservedSMEM_offset_0_alias,@"STO_CUDA_RESERVED_SHARED STV_DEFAULT"
__nv_reservedSMEM_offset_0_alias:
	.zero		0
	.zero		64


//--------------------- .nv.constant0._Z18gpu_tiled_multiplyPKfS0_Pfii --------------------------
	.section	.nv.constant0._Z18gpu_tiled_multiplyPKfS0_Pfii,"a",@progbits
	.sectionflags	@""
	.align	4
.nv.constant0._Z18gpu_tiled_multiplyPKfS0_Pfii:
	.zero		928


//--------------------- SYMBOLS --------------------------

	.type		.nv.reservedSmem.offset0,@object
	.size		.nv.reservedSmem.offset0,0x4
	.type		.nv.reservedSmem.cap,@object
	.size		.nv.reservedSmem.cap,0x4
